//
// Generated by NVIDIA NVVM Compiler
//
// Compiler Build ID: CL-36424714
// Cuda compilation tools, release 13.0, V13.0.88
// Based on NVVM 20.0.0
//

.version 9.0
.target sm_100
.address_size 64

	// .globl	_Z17microbenchmarkAddPfS_i

.visible .entry _Z17microbenchmarkAddPfS_i(
	.param .u64 .ptr .align 1 _Z17microbenchmarkAddPfS_i_param_0,
	.param .u64 .ptr .align 1 _Z17microbenchmarkAddPfS_i_param_1,
	.param .u32 _Z17microbenchmarkAddPfS_i_param_2
)
{
	.reg .pred 	%p<6>;
	.reg .b32 	%r<12>;
	.reg .b32 	%f<18>;
	.reg .b64 	%rd<5>;

	ld.param.u64 	%rd2, [_Z17microbenchmarkAddPfS_i_param_0];
	ld.param.u64 	%rd1, [_Z17microbenchmarkAddPfS_i_param_1];
	ld.param.u32 	%r8, [_Z17microbenchmarkAddPfS_i_param_2];
	cvta.to.global.u64 	%rd3, %rd2;
	ld.global.f32 	%f17, [%rd3];
	setp.lt.s32 	%p1, %r8, 1;
	@%p1 bra 	$L__BB0_7;
	and.b32  	%r1, %r8, 3;
	setp.lt.u32 	%p2, %r8, 4;
	@%p2 bra 	$L__BB0_4;
	and.b32  	%r9, %r8, 2147483644;
	neg.s32 	%r10, %r9;
$L__BB0_3:
	add.f32 	%f10, %f17, 0f3FAC28F6;
	add.f32 	%f11, %f10, 0f3FAC28F6;
	add.f32 	%f12, %f11, 0f3FAC28F6;
	add.f32 	%f17, %f12, 0f3FAC28F6;
	add.s32 	%r10, %r10, 4;
	setp.ne.s32 	%p3, %r10, 0;
	@%p3 bra 	$L__BB0_3;
$L__BB0_4:
	setp.eq.s32 	%p4, %r1, 0;
	@%p4 bra 	$L__BB0_7;
	neg.s32 	%r11, %r1;
$L__BB0_6:
	.pragma "nounroll";
	add.f32 	%f17, %f17, 0f3FAC28F6;
	add.s32 	%r11, %r11, 1;
	setp.ne.s32 	%p5, %r11, 0;
	@%p5 bra 	$L__BB0_6;
$L__BB0_7:
	cvta.to.global.u64 	%rd4, %rd1;
	st.global.f32 	[%rd4], %f17;
	ret;

}


// ===== COMPILED SASS (sm_100) =====

	.target	sm_100

	.elftype	@"ET_EXEC"


//--------------------- .note.nv.tkinfo           --------------------------
	.section	.note.nv.tkinfo,"",@"SHT_NOTE"
	.sectionflags	@"SHF_NOTE_NV_TKINFO"
	.tkinfo
        /*0018*/ 	.word	0x00000002
        /*0030*/ 	.string	""
        /*0030*/ 	.string	"ptxas"
        /*0030*/ 	.string	"Cuda compilation tools, release 13.0, V13.0.88"
        /*0030*/ 	.string	"Build cuda_13.0.r13.0/compiler.36424714_0"
        /*0030*/ 	.string	"-arch sm_100 -m 64 "



//--------------------- .note.nv.cuinfo           --------------------------
	.section	.note.nv.cuinfo,"",@"SHT_NOTE"
	.sectionflags	@"SHF_NOTE_NV_CUINFO"
        /*0018*/ 	.short	0x0002
        /*001a*/ 	.short	0x0064
        /*001c*/ 	.short	0x0082
	.zero		2


//--------------------- .nv.info                  --------------------------
	.section	.nv.info,"",@"SHT_CUDA_INFO"
	.align	4


	//----- nvinfo : EIATTR_REGCOUNT
	.align		4
        /*0000*/ 	.byte	0x04, 0x2f
        /*0002*/ 	.short	(.L_1 - .L_0)
	.align		4
.L_0:
        /*0004*/ 	.word	index@(_Z17microbenchmarkAddPfS_i)
        /*0008*/ 	.word	0x00000008


	//----- nvinfo : EIATTR_FRAME_SIZE
	.align		4
.L_1:
        /*000c*/ 	.byte	0x04, 0x11
        /*000e*/ 	.short	(.L_3 - .L_2)
	.align		4
.L_2:
        /*0010*/ 	.word	index@(_Z17microbenchmarkAddPfS_i)
        /*0014*/ 	.word	0x00000000


	//----- nvinfo : EIATTR_MIN_STACK_SIZE
	.align		4
.L_3:
        /*0018*/ 	.byte	0x04, 0x12
        /*001a*/ 	.short	(.L_5 - .L_4)
	.align		4
.L_4:
        /*001c*/ 	.word	index@(_Z17microbenchmarkAddPfS_i)
        /*0020*/ 	.word	0x00000000
.L_5:


//--------------------- .nv.compat                --------------------------
	.section	.nv.compat,"",@"SHT_CUDA_COMPAT_INFO"
	.align	4
        /*0000*/ 	.byte	0x02, 0x09, 0x00, 0x00, 0x02, 0x02, 0x01, 0x00, 0x02, 0x05, 0x05, 0x00, 0x03, 0x07, 0x01, 0x01
        /*0010*/ 	.byte	0x02, 0x03, 0x00, 0x00, 0x02, 0x06, 0x01, 0x00, 0x04, 0x0b, 0x08, 0x00, 0x09, 0x00, 0x00, 0x00
        /*0020*/ 	.byte	0x00, 0x00, 0x00, 0x00


//--------------------- .nv.info._Z17microbenchmarkAddPfS_i --------------------------
	.section	.nv.info._Z17microbenchmarkAddPfS_i,"",@"SHT_CUDA_INFO"
	.sectionflags	@""
	.align	4


	//----- nvinfo : EIATTR_CUDA_API_VERSION
	.align		4
        /*0000*/ 	.byte	0x04, 0x37
        /*0002*/ 	.short	(.L_7 - .L_6)
.L_6:
        /*0004*/ 	.word	0x00000082


	//----- nvinfo : EIATTR_KPARAM_INFO
	.align		4
.L_7:
        /*0008*/ 	.byte	0x04, 0x17
        /*000a*/ 	.short	(.L_9 - .L_8)
.L_8:
        /*000c*/ 	.word	0x00000000
        /*0010*/ 	.short	0x0002
        /*0012*/ 	.short	0x0010
        /*0014*/ 	.byte	0x00, 0xf0, 0x11, 0x00


	//----- nvinfo : EIATTR_KPARAM_INFO
	.align		4
.L_9:
        /*0018*/ 	.byte	0x04, 0x17
        /*001a*/ 	.short	(.L_11 - .L_10)
.L_10:
        /*001c*/ 	.word	0x00000000
        /*0020*/ 	.short	0x0001
        /*0022*/ 	.short	0x0008
        /*0024*/ 	.byte	0x00, 0xf5, 0x21, 0x00


	//----- nvinfo : EIATTR_KPARAM_INFO
	.align		4
.L_11:
        /*0028*/ 	.byte	0x04, 0x17
        /*002a*/ 	.short	(.L_13 - .L_12)
.L_12:
        /*002c*/ 	.word	0x00000000
        /*0030*/ 	.short	0x0000
        /*0032*/ 	.short	0x0000
        /*0034*/ 	.byte	0x00, 0xf5, 0x21, 0x00


	//----- nvinfo : EIATTR_SPARSE_MMA_MASK
	.align		4
.L_13:
        /*0038*/ 	.byte	0x03, 0x50
        /*003a*/ 	.short	0x0000


	//----- nvinfo : EIATTR_MAXREG_COUNT
	.align		4
        /*003c*/ 	.byte	0x03, 0x1b
        /*003e*/ 	.short	0x00ff


	//----- nvinfo : EIATTR_MERCURY_ISA_VERSION
	.align		4
        /*0040*/ 	.byte	0x03, 0x5f
        /*0042*/ 	.short	0x0101


	//----- nvinfo : EIATTR_VRC_CTA_INIT_COUNT
	.align		4
        /*0044*/ 	.byte	0x02, 0x4a
	.zero		1
	.zero		1


	//----- nvinfo : EIATTR_EXIT_INSTR_OFFSETS
	.align		4
        /*0048*/ 	.byte	0x04, 0x1c
        /*004a*/ 	.short	(.L_15 - .L_14)


	//   ....[0]....
.L_14:
        /*004c*/ 	.word	0x00000450


	//----- nvinfo : EIATTR_CBANK_PARAM_SIZE
	.align		4
.L_15:
        /*0050*/ 	.byte	0x03, 0x19
        /*0052*/ 	.short	0x0014


	//----- nvinfo : EIATTR_PARAM_CBANK
	.align		4
        /*0054*/ 	.byte	0x04, 0x0a
        /*0056*/ 	.short	(.L_17 - .L_16)
	.align		4
.L_16:
        /*0058*/ 	.word	index@(.nv.constant0._Z17microbenchmarkAddPfS_i)
        /*005c*/ 	.short	0x0380
        /*005e*/ 	.short	0x0014


	//----- nvinfo : EIATTR_SW_WAR
	.align		4
.L_17:
        /*0060*/ 	.byte	0x04, 0x36
        /*0062*/ 	.short	(.L_19 - .L_18)
.L_18:
        /*0064*/ 	.word	0x00000008
.L_19:


//--------------------- .nv.callgraph             --------------------------
	.section	.nv.callgraph,"",@"SHT_CUDA_CALLGRAPH"
	.align	4
	.sectionentsize	8
	.align		4
        /*0000*/ 	.word	0x00000000
	.align		4
        /*0004*/ 	.word	0xffffffff
	.align		4
        /*0008*/ 	.word	0x00000000
	.align		4
        /*000c*/ 	.word	0xfffffffe
	.align		4
        /*0010*/ 	.word	0x00000000
	.align		4
        /*0014*/ 	.word	0xfffffffd
	.align		4
        /*0018*/ 	.word	0x00000000
	.align		4
        /*001c*/ 	.word	0xfffffffc


//--------------------- .text._Z17microbenchmarkAddPfS_i --------------------------
	.section	.text._Z17microbenchmarkAddPfS_i,"ax",@progbits
	.align	128
        .global         _Z17microbenchmarkAddPfS_i
        .type           _Z17microbenchmarkAddPfS_i,@function
        .size           _Z17microbenchmarkAddPfS_i,(.L_x_8 - _Z17microbenchmarkAddPfS_i)
        .other          _Z17microbenchmarkAddPfS_i,@"STO_CUDA_ENTRY STV_DEFAULT"
_Z17microbenchmarkAddPfS_i:
.text._Z17microbenchmarkAddPfS_i:
[----:B------:R-:W-:Y:S08]  /*0000*/  LDC R1, c[0x0][0x37c] ;  /* 0x0000df00ff017b82 */ /* 0x000ff00000000800 */
[----:B------:R-:W0:Y:S01]  /*0010*/  LDC.64 R2, c[0x0][0x380] ;  /* 0x0000e000ff027b82 */ /* 0x000e220000000a00 */
[----:B------:R-:W0:Y:S01]  /*0020*/  LDCU.64 UR6, c[0x0][0x358] ;  /* 0x00006b00ff0677ac */ /* 0x000e220008000a00 */
[----:B------:R-:W1:Y:S01]  /*0030*/  LDCU UR5, c[0x0][0x390] ;  /* 0x00007200ff0577ac */ /* 0x000e620008000800 */
[----:B0-----:R0:W5:Y:S01]  /*0040*/  LDG.E R5, desc[UR6][R2.64] ;  /* 0x0000000602057981 */ /* 0x001162000c1e1900 */
[----:B-1----:R-:W-:-:S09]  /*0050*/  UISETP.GE.AND UP0, UPT, UR5, 0x1, UPT ;  /* 0x000000010500788c */ /* 0x002fd2000bf06270 */
[----:B0-----:R-:W-:Y:S05]  /*0060*/  BRA.U !UP0, `(.L_x_0) ;  /* 0x0000000108f07547 */ /* 0x001fea000b800000 */
[----:B------:R-:W-:Y:S02]  /*0070*/  UISETP.GE.U32.AND UP0, UPT, UR5, 0x4, UPT ;  /* 0x000000040500788c */ /* 0x000fe4000bf06070 */
[----:B------:R-:W-:-:S07]  /*0080*/  ULOP3.LUT UR4, UR5, 0x3, URZ, 0xc0, !UPT ;  /* 0x0000000305047892 */ /* 0x000fce000f8ec0ff */
[----:B------:R-:W-:Y:S05]  /*0090*/  BRA.U !UP0, `(.L_x_1) ;  /* 0x0000000108c87547 */ /* 0x000fea000b800000 */
[----:B------:R-:W-:-:S04]  /*00a0*/  ULOP3.LUT UR5, UR5, 0x7ffffffc, URZ, 0xc0, !UPT ;  /* 0x7ffffffc05057892 */ /* 0x000fc8000f8ec0ff */
[----:B------:R-:W-:-:S04]  /*00b0*/  UIADD3 UR5, UPT, UPT, -UR5, URZ, URZ ;  /* 0x000000ff05057290 */ /* 0x000fc8000fffe1ff */
[----:B------:R-:W-:-:S09]  /*00c0*/  UISETP.GE.AND UP0, UPT, UR5, URZ, UPT ;  /* 0x000000ff0500728c */ /* 0x000fd2000bf06270 */
[----:B------:R-:W-:Y:S05]  /*00d0*/  BRA.U UP0, `(.L_x_2) ;  /* 0x00000001009c7547 */ /* 0x000fea000b800000 */
[----:B------:R-:W-:Y:S02]  /*00e0*/  UIADD3 UR8, UPT, UPT, -UR5, URZ, URZ ;  /* 0x000000ff05087290 */ /* 0x000fe4000fffe1ff */
[----:B------:R-:W-:Y:S02]  /*00f0*/  UPLOP3.LUT UP0, UPT, UPT, UPT, UPT, 0x80, 0x8 ;  /* 0x000000000008789c */ /* 0x000fe40003f0f070 */
[----:B------:R-:W-:-:S09]  /*0100*/  UISETP.GT.AND UP1, UPT, UR8, 0xc, UPT ;  /* 0x0000000c0800788c */ /* 0x000fd2000bf24270 */
[----:B------:R-:W-:Y:S05]  /*0110*/  BRA.U !UP1, `(.L_x_3) ;  /* 0x0000000109507547 */ /* 0x000fea000b800000 */
[----:B------:R-:W-:-:S11]  /*0120*/  UPLOP3.LUT UP0, UPT, UPT, UPT, UPT, 0x40, 0x4 ;  /* 0x000000000004789c */ /* 0x000fd60003f0e870 */
.L_x_4:
[----:B-----5:R-:W-:Y:S01]  /*0130*/  FADD R5, R5, 1.3450000286102294922 ;  /* 0x3fac28f605057421 */ /* 0x020fe20000000000 */
[----:B------:R-:W-:-:S03]  /*0140*/  UIADD3 UR5, UPT, UPT, UR5, 0x10, URZ ;  /* 0x0000001005057890 */ /* 0x000fc6000fffe0ff */
[----:B------:R-:W-:Y:S01]  /*0150*/  FADD R5, R5, 1.3450000286102294922 ;  /* 0x3fac28f605057421 */ /* 0x000fe20000000000 */
[----:B------:R-:W-:-:S03]  /*0160*/  UISETP.GE.AND UP1, UPT, UR5, -0xc, UPT ;  /* 0xfffffff40500788c */ /* 0x000fc6000bf26270 */
[----:B------:R-:W-:-:S04]  /*0170*/  FADD R5, R5, 1.3450000286102294922 ;  /* 0x3fac28f605057421 */ /* 0x000fc80000000000 */
        /* <DEDUP_REMOVED lines=12> */
[----:B------:R-:W-:Y:S01]  /*0240*/  FADD R5, R5, 1.3450000286102294922 ;  /* 0x3fac28f605057421 */ /* 0x000fe20000000000 */
[----:B------:R-:W-:Y:S06]  /*0250*/  BRA.U !UP1, `(.L_x_4) ;  /* 0xfffffffd09b47547 */ /* 0x000fec000b83ffff */
.L_x_3:
[----:B------:R-:W-:-:S04]  /*0260*/  UIADD3 UR8, UPT, UPT, -UR5, URZ, URZ ;  /* 0x000000ff05087290 */ /* 0x000fc8000fffe1ff */
[----:B------:R-:W-:-:S09]  /*0270*/  UISETP.GT.AND UP1, UPT, UR8, 0x4, UPT ;  /* 0x000000040800788c */ /* 0x000fd2000bf24270 */
[----:B------:R-:W-:Y:S05]  /*0280*/  BRA.U !UP1, `(.L_x_5) ;  /* 0x0000000109287547 */ /* 0x000fea000b800000 */
[----:B-----5:R-:W-:Y:S01]  /*0290*/  FADD R5, R5, 1.3450000286102294922 ;  /* 0x3fac28f605057421 */ /* 0x020fe20000000000 */
[----:B------:R-:W-:Y:S02]  /*02a0*/  UPLOP3.LUT UP0, UPT, UPT, UPT, UPT, 0x40, 0x4 ;  /* 0x000000000004789c */ /* 0x000fe40003f0e870 */
[----:B------:R-:W-:Y:S01]  /*02b0*/  UIADD3 UR5, UPT, UPT, UR5, 0x8, URZ ;  /* 0x0000000805057890 */ /* 0x000fe2000fffe0ff */
[----:B------:R-:W-:-:S04]  /*02c0*/  FADD R5, R5, 1.3450000286102294922 ;  /* 0x3fac28f605057421 */ /* 0x000fc80000000000 */
[----:B------:R-:W-:-:S04]  /*02d0*/  FADD R5, R5, 1.3450000286102294922 ;  /* 0x3fac28f605057421 */ /* 0x000fc80000000000 */
[----:B------:R-:W-:-:S04]  /*02e0*/  FADD R5, R5, 1.3450000286102294922 ;  /* 0x3fac28f605057421 */ /* 0x000fc80000000000 */
[----:B------:R-:W-:-:S04]  /*02f0*/  FADD R5, R5, 1.3450000286102294922 ;  /* 0x3fac28f605057421 */ /* 0x000fc80000000000 */
[----:B------:R-:W-:-:S04]  /*0300*/  FADD R5, R5, 1.3450000286102294922 ;  /* 0x3fac28f605057421 */ /* 0x000fc80000000000 */
[----:B------:R-:W-:-:S04]  /*0310*/  FADD R5, R5, 1.3450000286102294922 ;  /* 0x3fac28f605057421 */ /* 0x000fc80000000000 */
[----:B------:R-:W-:-:S07]  /*0320*/  FADD R5, R5, 1.3450000286102294922 ;  /* 0x3fac28f605057421 */ /* 0x000fce0000000000 */
.L_x_5:
[----:B------:R-:W-:-:S09]  /*0330*/  UISETP.NE.OR UP0, UPT, UR5, URZ, UP0 ;  /* 0x000000ff0500728c */ /* 0x000fd20008705670 */
[----:B------:R-:W-:Y:S05]  /*0340*/  BRA.U !UP0, `(.L_x_1) ;  /* 0x00000001081c7547 */ /* 0x000fea000b800000 */
.L_x_2:
[----:B------:R-:W-:Y:S01]  /*0350*/  UIADD3 UR5, UPT, UPT, UR5, 0x4, URZ ;  /* 0x0000000405057890 */ /* 0x000fe2000fffe0ff */
[----:B-----5:R-:W-:-:S03]  /*0360*/  FADD R5, R5, 1.3450000286102294922 ;  /* 0x3fac28f605057421 */ /* 0x020fc60000000000 */
[----:B------:R-:W-:Y:S01]  /*0370*/  UISETP.NE.AND UP0, UPT, UR5, URZ, UPT ;  /* 0x000000ff0500728c */ /* 0x000fe2000bf05270 */
[----:B------:R-:W-:-:S04]  /*0380*/  FADD R5, R5, 1.3450000286102294922 ;  /* 0x3fac28f605057421 */ /* 0x000fc80000000000 */
[----:B------:R-:W-:-:S04]  /*0390*/  FADD R5, R5, 1.3450000286102294922 ;  /* 0x3fac28f605057421 */ /* 0x000fc80000000000 */
[----:B------:R-:W-:Y:S01]  /*03a0*/  FADD R5, R5, 1.3450000286102294922 ;  /* 0x3fac28f605057421 */ /* 0x000fe20000000000 */
[----:B------:R-:W-:Y:S06]  /*03b0*/  BRA.U UP0, `(.L_x_2) ;  /* 0xfffffffd00e47547 */ /* 0x000fec000b83ffff */
.L_x_1:
[----:B------:R-:W-:-:S09]  /*03c0*/  UISETP.NE.AND UP0, UPT, UR4, URZ, UPT ;  /* 0x000000ff0400728c */ /* 0x000fd2000bf05270 */
[----:B------:R-:W-:Y:S05]  /*03d0*/  BRA.U !UP0, `(.L_x_0) ;  /* 0x0000000108147547 */ /* 0x000fea000b800000 */
[----:B------:R-:W-:-:S12]  /*03e0*/  UIADD3 UR4, UPT, UPT, -UR4, URZ, URZ ;  /* 0x000000ff04047290 */ /* 0x000fd8000fffe1ff */
.L_x_6:
[----:B------:R-:W-:Y:S01]  /*03f0*/  UIADD3 UR4, UPT, UPT, UR4, 0x1, URZ ;  /* 0x0000000104047890 */ /* 0x000fe2000fffe0ff */
[----:B-----5:R-:W-:-:S03]  /*0400*/  FADD R5, R5, 1.3450000286102294922 ;  /* 0x3fac28f605057421 */ /* 0x020fc60000000000 */
[----:B------:R-:W-:-:S09]  /*0410*/  UISETP.NE.AND UP0, UPT, UR4, URZ, UPT ;  /* 0x000000ff0400728c */ /* 0x000fd2000bf05270 */
[----:B------:R-:W-:Y:S05]  /*0420*/  BRA.U UP0, `(.L_x_6) ;  /* 0xfffffffd00f07547 */ /* 0x000fea000b83ffff */
.L_x_0:
[----:B------:R-:W0:Y:S02]  /*0430*/  LDC.64 R2, c[0x0][0x388] ;  /* 0x0000e200ff027b82 */ /* 0x000e240000000a00 */
[----:B0----5:R-:W-:Y:S01]  /*0440*/  STG.E desc[UR6][R2.64], R5 ;  /* 0x0000000502007986 */ /* 0x021fe2000c101906 */
[----:B------:R-:W-:Y:S05]  /*0450*/  EXIT ;  /* 0x000000000000794d */ /* 0x000fea0003800000 */
.L_x_7:
[----:B------:R-:W-:-:S00]  /*0460*/  BRA `(.L_x_7) ;  /* 0xfffffffc00fc7947 */ /* 0x000fc0000383ffff */
[----:B------:R-:W-:-:S00]  /*0470*/  NOP ;  /* 0x0000000000007918 */ /* 0x000fc00000000000 */
        /* <DEDUP_REMOVED lines=8> */
.L_x_8:


//--------------------- .nv.shared.reserved.0     --------------------------
	.section	.nv.shared.reserved.0,"aw",@nobits
	.weak		__nv_reservedSMEM_offset_0_alias
	.size		__nv_reservedSMEM_offset_0_alias, 0, 64
	.other		__nv_reservedSMEM_offset_0_alias,@"STO_CUDA_RESERVED_SHARED STV_DEFAULT"
__nv_reservedSMEM_offset_0_alias:
	.zero		0
	.zero		64


//--------------------- .nv.constant0._Z17microbenchmarkAddPfS_i --------------------------
	.section	.nv.constant0._Z17microbenchmarkAddPfS_i,"a",@progbits
	.sectionflags	@""
	.align	4
.nv.constant0._Z17microbenchmarkAddPfS_i:
	.zero		916


//--------------------- SYMBOLS --------------------------

	.type		.nv.reservedSmem.offset0,@object
	.size		.nv.reservedSmem.offset0,0x4
